//
// Generated by NVIDIA NVVM Compiler
//
// Compiler Build ID: CL-36424714
// Cuda compilation tools, release 13.0, V13.0.88
// Based on NVVM 20.0.0
//

.version 9.0
.target sm_100
.address_size 64

	// .globl	_Z11dummyKernelPi

.visible .entry _Z11dummyKernelPi(
	.param .u64 .ptr .align 1 _Z11dummyKernelPi_param_0
)
{
	.reg .b32 	%r<5>;
	.reg .b64 	%rd<5>;

	ld.param.u64 	%rd1, [_Z11dummyKernelPi_param_0];
	cvta.to.global.u64 	%rd2, %rd1;
	mov.u32 	%r1, %ctaid.x;
	mov.u32 	%r2, %ntid.x;
	mov.u32 	%r3, %tid.x;
	mad.lo.s32 	%r4, %r1, %r2, %r3;
	mul.wide.s32 	%rd3, %r4, 4;
	add.s64 	%rd4, %rd2, %rd3;
	st.global.u32 	[%rd4], %r4;
	ret;

}


// ===== COMPILED SASS (sm_100) =====

	.target	sm_100

	.elftype	@"ET_EXEC"


//--------------------- .note.nv.tkinfo           --------------------------
	.section	.note.nv.tkinfo,"",@"SHT_NOTE"
	.sectionflags	@"SHF_NOTE_NV_TKINFO"
	.tkinfo
        /*0018*/ 	.word	0x00000002
        /*0030*/ 	.string	""
        /*0030*/ 	.string	"ptxas"
        /*0030*/ 	.string	"Cuda compilation tools, release 13.0, V13.0.88"
        /*0030*/ 	.string	"Build cuda_13.0.r13.0/compiler.36424714_0"
        /*0030*/ 	.string	"-arch sm_100 -m 64 "



//--------------------- .note.nv.cuinfo           --------------------------
	.section	.note.nv.cuinfo,"",@"SHT_NOTE"
	.sectionflags	@"SHF_NOTE_NV_CUINFO"
        /*0018*/ 	.short	0x0002
        /*001a*/ 	.short	0x0064
        /*001c*/ 	.short	0x0082
	.zero		2


//--------------------- .nv.info                  --------------------------
	.section	.nv.info,"",@"SHT_CUDA_INFO"
	.align	4


	//----- nvinfo : EIATTR_REGCOUNT
	.align		4
        /*0000*/ 	.byte	0x04, 0x2f
        /*0002*/ 	.short	(.L_1 - .L_0)
	.align		4
.L_0:
        /*0004*/ 	.word	index@(_Z11dummyKernelPi)
        /*0008*/ 	.word	0x00000008


	//----- nvinfo : EIATTR_FRAME_SIZE
	.align		4
.L_1:
        /*000c*/ 	.byte	0x04, 0x11
        /*000e*/ 	.short	(.L_3 - .L_2)
	.align		4
.L_2:
        /*0010*/ 	.word	index@(_Z11dummyKernelPi)
        /*0014*/ 	.word	0x00000000


	//----- nvinfo : EIATTR_MIN_STACK_SIZE
	.align		4
.L_3:
        /*0018*/ 	.byte	0x04, 0x12
        /*001a*/ 	.short	(.L_5 - .L_4)
	.align		4
.L_4:
        /*001c*/ 	.word	index@(_Z11dummyKernelPi)
        /*0020*/ 	.word	0x00000000
.L_5:


//--------------------- .nv.compat                --------------------------
	.section	.nv.compat,"",@"SHT_CUDA_COMPAT_INFO"
	.align	4
        /*0000*/ 	.byte	0x02, 0x09, 0x00, 0x00, 0x02, 0x02, 0x01, 0x00, 0x02, 0x05, 0x05, 0x00, 0x03, 0x07, 0x01, 0x01
        /*0010*/ 	.byte	0x02, 0x03, 0x00, 0x00, 0x02, 0x06, 0x01, 0x00, 0x04, 0x0b, 0x08, 0x00, 0x09, 0x00, 0x00, 0x00
        /*0020*/ 	.byte	0x00, 0x00, 0x00, 0x00


//--------------------- .nv.info._Z11dummyKernelPi --------------------------
	.section	.nv.info._Z11dummyKernelPi,"",@"SHT_CUDA_INFO"
	.sectionflags	@""
	.align	4


	//----- nvinfo : EIATTR_CUDA_API_VERSION
	.align		4
        /*0000*/ 	.byte	0x04, 0x37
        /*0002*/ 	.short	(.L_7 - .L_6)
.L_6:
        /*0004*/ 	.word	0x00000082


	//----- nvinfo : EIATTR_KPARAM_INFO
	.align		4
.L_7:
        /*0008*/ 	.byte	0x04, 0x17
        /*000a*/ 	.short	(.L_9 - .L_8)
.L_8:
        /*000c*/ 	.word	0x00000000
        /*0010*/ 	.short	0x0000
        /*0012*/ 	.short	0x0000
        /*0014*/ 	.byte	0x00, 0xf5, 0x21, 0x00


	//----- nvinfo : EIATTR_SPARSE_MMA_MASK
	.align		4
.L_9:
        /*0018*/ 	.byte	0x03, 0x50
        /*001a*/ 	.short	0x0000


	//----- nvinfo : EIATTR_MAXREG_COUNT
	.align		4
        /*001c*/ 	.byte	0x03, 0x1b
        /*001e*/ 	.short	0x00ff


	//----- nvinfo : EIATTR_MERCURY_ISA_VERSION
	.align		4
        /*0020*/ 	.byte	0x03, 0x5f
        /*0022*/ 	.short	0x0101


	//----- nvinfo : EIATTR_VRC_CTA_INIT_COUNT
	.align		4
        /*0024*/ 	.byte	0x02, 0x4a
	.zero		1
	.zero		1


	//----- nvinfo : EIATTR_EXIT_INSTR_OFFSETS
	.align		4
        /*0028*/ 	.byte	0x04, 0x1c
        /*002a*/ 	.short	(.L_11 - .L_10)


	//   ....[0]....
.L_10:
        /*002c*/ 	.word	0x00000090


	//----- nvinfo : EIATTR_CBANK_PARAM_SIZE
	.align		4
.L_11:
        /*0030*/ 	.byte	0x03, 0x19
        /*0032*/ 	.short	0x0008


	//----- nvinfo : EIATTR_PARAM_CBANK
	.align		4
        /*0034*/ 	.byte	0x04, 0x0a
        /*0036*/ 	.short	(.L_13 - .L_12)
	.align		4
.L_12:
        /*0038*/ 	.word	index@(.nv.constant0._Z11dummyKernelPi)
        /*003c*/ 	.short	0x0380
        /*003e*/ 	.short	0x0008


	//----- nvinfo : EIATTR_SW_WAR
	.align		4
.L_13:
        /*0040*/ 	.byte	0x04, 0x36
        /*0042*/ 	.short	(.L_15 - .L_14)
.L_14:
        /*0044*/ 	.word	0x00000008
.L_15:


//--------------------- .nv.callgraph             --------------------------
	.section	.nv.callgraph,"",@"SHT_CUDA_CALLGRAPH"
	.align	4
	.sectionentsize	8
	.align		4
        /*0000*/ 	.word	0x00000000
	.align		4
        /*0004*/ 	.word	0xffffffff
	.align		4
        /*0008*/ 	.word	0x00000000
	.align		4
        /*000c*/ 	.word	0xfffffffe
	.align		4
        /*0010*/ 	.word	0x00000000
	.align		4
        /*0014*/ 	.word	0xfffffffd
	.align		4
        /*0018*/ 	.word	0x00000000
	.align		4
        /*001c*/ 	.word	0xfffffffc


//--------------------- .text._Z11dummyKernelPi   --------------------------
	.section	.text._Z11dummyKernelPi,"ax",@progbits
	.align	128
        .global         _Z11dummyKernelPi
        .type           _Z11dummyKernelPi,@function
        .size           _Z11dummyKernelPi,(.L_x_1 - _Z11dummyKernelPi)
        .other          _Z11dummyKernelPi,@"STO_CUDA_ENTRY STV_DEFAULT"
_Z11dummyKernelPi:
.text._Z11dummyKernelPi:
[----:B------:R-:W-:Y:S01]  /*0000*/  LDC R1, c[0x0][0x37c] ;  /* 0x0000df00ff017b82 */ /* 0x000fe20000000800 */
[----:B------:R-:W0:Y:S07]  /*0010*/  S2R R0, SR_TID.X ;  /* 0x0000000000007919 */ /* 0x000e2e0000002100 */
[----:B------:R-:W0:Y:S01]  /*0020*/  S2UR UR6, SR_CTAID.X ;  /* 0x00000000000679c3 */ /* 0x000e220000002500 */
[----:B------:R-:W1:Y:S07]  /*0030*/  LDCU.64 UR4, c[0x0][0x358] ;  /* 0x00006b00ff0477ac */ /* 0x000e6e0008000a00 */
[----:B------:R-:W0:Y:S08]  /*0040*/  LDC R5, c[0x0][0x360] ;  /* 0x0000d800ff057b82 */ /* 0x000e300000000800 */
[----:B------:R-:W2:Y:S01]  /*0050*/  LDC.64 R2, c[0x0][0x380] ;  /* 0x0000e000ff027b82 */ /* 0x000ea20000000a00 */
[----:B0-----:R-:W-:-:S04]  /*0060*/  IMAD R5, R5, UR6, R0 ;  /* 0x0000000605057c24 */ /* 0x001fc8000f8e0200 */
[----:B--2---:R-:W-:-:S05]  /*0070*/  IMAD.WIDE R2, R5, 0x4, R2 ;  /* 0x0000000405027825 */ /* 0x004fca00078e0202 */
[----:B-1----:R-:W-:Y:S01]  /*0080*/  STG.E desc[UR4][R2.64], R5 ;  /* 0x0000000502007986 */ /* 0x002fe2000c101904 */
[----:B------:R-:W-:Y:S05]  /*0090*/  EXIT ;  /* 0x000000000000794d */ /* 0x000fea0003800000 */
.L_x_0:
[----:B------:R-:W-:-:S00]  /*00a0*/  BRA `(.L_x_0) ;  /* 0xfffffffc00fc7947 */ /* 0x000fc0000383ffff */
[----:B------:R-:W-:-:S00]  /*00b0*/  NOP ;  /* 0x0000000000007918 */ /* 0x000fc00000000000 */
        /* <DEDUP_REMOVED lines=12> */
.L_x_1:


//--------------------- .nv.shared.reserved.0     --------------------------
	.section	.nv.shared.reserved.0,"aw",@nobits
	.weak		__nv_reservedSMEM_offset_0_alias
	.size		__nv_reservedSMEM_offset_0_alias, 0, 64
	.other		__nv_reservedSMEM_offset_0_alias,@"STO_CUDA_RESERVED_SHARED STV_DEFAULT"
__nv_reservedSMEM_offset_0_alias:
	.zero		0
	.zero		64


//--------------------- .nv.constant0._Z11dummyKernelPi --------------------------
	.section	.nv.constant0._Z11dummyKernelPi,"a",@progbits
	.sectionflags	@""
	.align	4
.nv.constant0._Z11dummyKernelPi:
	.zero		904


//--------------------- SYMBOLS --------------------------

	.type		.nv.reservedSmem.offset0,@object
	.size		.nv.reservedSmem.offset0,0x4
